//
// Generated by NVIDIA NVVM Compiler
//
// Compiler Build ID: CL-36424714
// Cuda compilation tools, release 13.0, V13.0.88
// Based on NVVM 20.0.0
//

.version 9.0
.target sm_100
.address_size 64

	// .globl	_Z13StencilKernel6Matrix4dim3ii
// _ZZ13StencilKernel6Matrix4dim3iiE3Mat has been demoted

.visible .entry _Z13StencilKernel6Matrix4dim3ii(
	.param .align 8 .b8 _Z13StencilKernel6Matrix4dim3ii_param_0[24],
	.param .align 4 .b8 _Z13StencilKernel6Matrix4dim3ii_param_1[12],
	.param .u32 _Z13StencilKernel6Matrix4dim3ii_param_2,
	.param .u32 _Z13StencilKernel6Matrix4dim3ii_param_3
)
{
	.local .align 16 .b8 	__local_depot0[1024];
	.reg .b64 	%SP;
	.reg .b64 	%SPL;
	.reg .pred 	%p<83>;
	.reg .b32 	%r<44>;
	.reg .b32 	%f<51>;
	.reg .b64 	%rd<11>;
	// demoted variable
	.shared .align 4 .b8 _ZZ13StencilKernel6Matrix4dim3iiE3Mat[1024];
	mov.u64 	%SPL, __local_depot0;
	ld.param.u32 	%r12, [_Z13StencilKernel6Matrix4dim3ii_param_1];
	ld.param.u32 	%r13, [_Z13StencilKernel6Matrix4dim3ii_param_1+4];
	ld.param.u32 	%r14, [_Z13StencilKernel6Matrix4dim3ii_param_0+8];
	ld.param.u64 	%rd3, [_Z13StencilKernel6Matrix4dim3ii_param_0+16];
	ld.param.u32 	%r15, [_Z13StencilKernel6Matrix4dim3ii_param_2];
	ld.param.u32 	%r11, [_Z13StencilKernel6Matrix4dim3ii_param_3];
	mov.u32 	%r1, %ctaid.y;
	mov.u32 	%r2, %ctaid.x;
	mov.u32 	%r3, %tid.y;
	mov.u32 	%r4, %tid.x;
	cvta.to.global.u64 	%rd4, %rd3;
	sub.s32 	%r16, 14, %r15;
	mad.lo.s32 	%r17, %r14, %r1, %r2;
	mul.lo.s32 	%r18, %r17, %r16;
	mul.wide.s32 	%rd5, %r18, 4;
	add.s64 	%rd6, %rd4, %rd5;
	add.s32 	%r5, %r13, -1;
	setp.ge.u32 	%p3, %r1, %r5;
	add.s32 	%r6, %r12, -1;
	setp.ge.u32 	%p4, %r2, %r6;
	mad.lo.s32 	%r19, %r14, %r3, %r4;
	mul.wide.s32 	%rd7, %r19, 4;
	add.s64 	%rd1, %rd6, %rd7;
	or.pred  	%p5, %p3, %p4;
	@%p5 bra 	$L__BB0_2;
	ld.global.f32 	%f49, [%rd1];
	bra.uni 	$L__BB0_5;
$L__BB0_2:
	mad.lo.s32 	%r20, %r2, 14, %r4;
	mad.lo.s32 	%r21, %r1, 14, %r3;
	max.s32 	%r23, %r20, %r21;
	setp.ge.s32 	%p6, %r23, %r11;
	mad.lo.s32 	%r24, %r3, 15, %r4;
	add.u64 	%rd9, %SPL, 0;
	mul.wide.u32 	%rd10, %r24, 4;
	add.s64 	%rd2, %rd9, %rd10;
	@%p6 bra 	$L__BB0_4;
	ld.global.f32 	%f49, [%rd1];
	st.local.f32 	[%rd2], %f49;
	bra.uni 	$L__BB0_5;
$L__BB0_4:
	mov.b32 	%r25, 0;
	st.local.u32 	[%rd2], %r25;
	mov.f32 	%f49, 0f00000000;
$L__BB0_5:
	shl.b32 	%r26, %r3, 6;
	mov.u32 	%r27, _ZZ13StencilKernel6Matrix4dim3iiE3Mat;
	add.s32 	%r7, %r27, %r26;
	shl.b32 	%r28, %r4, 2;
	add.s32 	%r8, %r7, %r28;
	st.shared.f32 	[%r8], %f49;
	bar.sync 	0;
	mov.pred 	%p82, 0;
	setp.eq.s32 	%p8, %r3, 0;
	@%p8 bra 	$L__BB0_8;
	setp.eq.s32 	%p9, %r3, 15;
	@%p9 bra 	$L__BB0_8;
	setp.ne.s32 	%p82, %r4, 0;
$L__BB0_8:
	setp.eq.s32 	%p10, %r4, 15;
	not.pred 	%p11, %p82;
	or.pred  	%p12, %p10, %p11;
	@%p12 bra 	$L__BB0_10;
	ld.shared.f32 	%f41, [%r8];
	ld.shared.f32 	%f42, [%r8+-64];
	add.f32 	%f43, %f41, %f42;
	ld.shared.f32 	%f44, [%r8+64];
	add.f32 	%f45, %f43, %f44;
	ld.shared.f32 	%f46, [%r8+-4];
	add.f32 	%f47, %f45, %f46;
	ld.shared.f32 	%f48, [%r8+4];
	add.f32 	%f50, %f47, %f48;
	bra.uni 	$L__BB0_25;
$L__BB0_10:
	ld.shared.f32 	%f5, [%r8];
	setp.eq.s32 	%p13, %r3, 15;
	@%p13 bra 	$L__BB0_17;
	setp.ne.s32 	%p14, %r3, 0;
	@%p14 bra 	$L__BB0_22;
	add.s32 	%r34, %r27, %r28;
	add.s32 	%r9, %r34, 64;
	ld.shared.f32 	%f25, [%r34+64];
	add.f32 	%f6, %f5, %f25;
	setp.eq.s32 	%p17, %r4, 15;
	@%p17 bra 	$L__BB0_15;
	setp.ne.s32 	%p18, %r4, 0;
	@%p18 bra 	$L__BB0_16;
	ld.shared.f32 	%f27, [_ZZ13StencilKernel6Matrix4dim3iiE3Mat+4];
	add.f32 	%f50, %f6, %f27;
	bra.uni 	$L__BB0_25;
$L__BB0_15:
	ld.shared.f32 	%f26, [_ZZ13StencilKernel6Matrix4dim3iiE3Mat+56];
	add.f32 	%f50, %f6, %f26;
	bra.uni 	$L__BB0_25;
$L__BB0_16:
	ld.shared.f32 	%f28, [%r9+-60];
	ld.shared.f32 	%f29, [%r9+-68];
	add.f32 	%f30, %f28, %f29;
	add.f32 	%f50, %f6, %f30;
	bra.uni 	$L__BB0_25;
$L__BB0_17:
	add.s32 	%r31, %r27, %r28;
	add.s32 	%r10, %r31, 896;
	ld.shared.f32 	%f19, [%r31+896];
	add.f32 	%f10, %f5, %f19;
	setp.eq.s32 	%p15, %r4, 15;
	@%p15 bra 	$L__BB0_20;
	setp.ne.s32 	%p16, %r4, 0;
	@%p16 bra 	$L__BB0_21;
	ld.shared.f32 	%f21, [_ZZ13StencilKernel6Matrix4dim3iiE3Mat+964];
	add.f32 	%f50, %f10, %f21;
	bra.uni 	$L__BB0_25;
$L__BB0_20:
	ld.shared.f32 	%f20, [_ZZ13StencilKernel6Matrix4dim3iiE3Mat+1016];
	add.f32 	%f50, %f10, %f20;
	bra.uni 	$L__BB0_25;
$L__BB0_21:
	ld.shared.f32 	%f22, [%r10+68];
	ld.shared.f32 	%f23, [%r10+60];
	add.f32 	%f24, %f22, %f23;
	add.f32 	%f50, %f10, %f24;
	bra.uni 	$L__BB0_25;
$L__BB0_22:
	setp.ne.s32 	%p19, %r4, 0;
	@%p19 bra 	$L__BB0_24;
	ld.shared.f32 	%f36, [%r7+4];
	ld.shared.f32 	%f37, [%r7+64];
	add.f32 	%f38, %f36, %f37;
	ld.shared.f32 	%f39, [%r7+-64];
	add.f32 	%f40, %f38, %f39;
	add.f32 	%f50, %f5, %f40;
	bra.uni 	$L__BB0_25;
$L__BB0_24:
	ld.shared.f32 	%f31, [%r8+-4];
	ld.shared.f32 	%f32, [%r8+64];
	add.f32 	%f33, %f31, %f32;
	ld.shared.f32 	%f34, [%r8+-64];
	add.f32 	%f35, %f33, %f34;
	add.f32 	%f50, %f5, %f35;
$L__BB0_25:
	div.rn.f32 	%f17, %f50, 0f40A00000;
	bar.sync 	0;
	or.b32  	%r35, %r1, %r2;
	setp.ne.s32 	%p20, %r35, 0;
	@%p20 bra 	$L__BB0_28;
	setp.eq.s32 	%p79, %r4, 15;
	setp.eq.s32 	%p80, %r3, 15;
	or.pred  	%p81, %p80, %p79;
	@%p81 bra 	$L__BB0_53;
	st.global.f32 	[%rd1], %f17;
	bra.uni 	$L__BB0_53;
$L__BB0_28:
	setp.ge.u32 	%p21, %r2, %r6;
	setp.ne.s32 	%p22, %r1, 0;
	setp.eq.s32 	%p23, %r2, 0;
	or.pred  	%p24, %p22, %p23;
	or.pred  	%p25, %p24, %p21;
	@%p25 bra 	$L__BB0_31;
	add.s32 	%r43, %r4, -1;
	setp.gt.u32 	%p76, %r43, 13;
	setp.eq.s32 	%p77, %r3, 15;
	or.pred  	%p78, %p77, %p76;
	@%p78 bra 	$L__BB0_53;
	st.global.f32 	[%rd1], %f17;
	bra.uni 	$L__BB0_53;
$L__BB0_31:
	setp.ge.u32 	%p26, %r1, %r5;
	setp.ne.s32 	%p27, %r2, 0;
	setp.eq.s32 	%p28, %r1, 0;
	or.pred  	%p29, %p27, %p28;
	or.pred  	%p30, %p29, %p26;
	@%p30 bra 	$L__BB0_34;
	setp.eq.s32 	%p73, %r4, 15;
	add.s32 	%r42, %r3, -1;
	setp.gt.u32 	%p74, %r42, 13;
	or.pred  	%p75, %p73, %p74;
	@%p75 bra 	$L__BB0_53;
	st.global.f32 	[%rd1], %f17;
	bra.uni 	$L__BB0_53;
$L__BB0_34:
	setp.ne.s32 	%p31, %r1, 0;
	setp.ne.s32 	%p32, %r2, %r6;
	or.pred  	%p33, %p31, %p32;
	@%p33 bra 	$L__BB0_38;
	setp.gt.u32 	%p69, %r3, 14;
	setp.eq.s32 	%p70, %r4, 0;
	or.pred  	%p71, %p69, %p70;
	@%p71 bra 	$L__BB0_53;
	mad.lo.s32 	%r41, %r2, 14, %r4;
	setp.ge.s32 	%p72, %r41, %r11;
	@%p72 bra 	$L__BB0_53;
	st.global.f32 	[%rd1], %f17;
	bra.uni 	$L__BB0_53;
$L__BB0_38:
	setp.ne.s32 	%p34, %r2, %r6;
	setp.eq.s32 	%p35, %r1, 0;
	or.pred  	%p36, %p35, %p34;
	@%p36 bra 	$L__BB0_42;
	add.s32 	%r39, %r3, -1;
	setp.gt.u32 	%p65, %r39, 13;
	setp.eq.s32 	%p66, %r4, 0;
	or.pred  	%p67, %p66, %p65;
	@%p67 bra 	$L__BB0_53;
	mad.lo.s32 	%r40, %r2, 14, %r4;
	setp.ge.s32 	%p68, %r40, %r11;
	@%p68 bra 	$L__BB0_53;
	st.global.f32 	[%rd1], %f17;
	bra.uni 	$L__BB0_53;
$L__BB0_42:
	setp.ne.s32 	%p37, %r2, 0;
	setp.ne.s32 	%p38, %r1, %r5;
	or.pred  	%p39, %p37, %p38;
	@%p39 bra 	$L__BB0_46;
	setp.gt.u32 	%p61, %r4, 14;
	setp.eq.s32 	%p62, %r3, 0;
	or.pred  	%p63, %p61, %p62;
	@%p63 bra 	$L__BB0_53;
	mad.lo.s32 	%r38, %r1, 14, %r3;
	setp.ge.s32 	%p64, %r38, %r11;
	@%p64 bra 	$L__BB0_53;
	st.global.f32 	[%rd1], %f17;
	bra.uni 	$L__BB0_53;
$L__BB0_46:
	setp.ne.s32 	%p40, %r1, %r5;
	setp.eq.s32 	%p41, %r2, 0;
	or.pred  	%p42, %p41, %p40;
	@%p42 bra 	$L__BB0_50;
	add.s32 	%r36, %r4, -1;
	setp.gt.u32 	%p57, %r36, 13;
	setp.eq.s32 	%p58, %r3, 0;
	or.pred  	%p59, %p58, %p57;
	@%p59 bra 	$L__BB0_53;
	mad.lo.s32 	%r37, %r1, 14, %r3;
	setp.ge.s32 	%p60, %r37, %r11;
	@%p60 bra 	$L__BB0_53;
	st.global.f32 	[%rd1], %f17;
	bra.uni 	$L__BB0_53;
$L__BB0_50:
	setp.eq.s32 	%p43, %r1, %r5;
	setp.eq.s32 	%p44, %r2, %r6;
	setp.eq.s32 	%p45, %r2, 0;
	setp.eq.s32 	%p46, %r1, 0;
	or.pred  	%p47, %p45, %p46;
	or.pred  	%p48, %p47, %p44;
	or.pred  	%p49, %p43, %p48;
	@%p49 bra 	$L__BB0_53;
	setp.eq.s32 	%p50, %r4, 15;
	setp.eq.s32 	%p51, %r3, 0;
	setp.eq.s32 	%p52, %r3, 15;
	or.pred  	%p53, %p51, %p52;
	setp.eq.s32 	%p54, %r4, 0;
	or.pred  	%p55, %p54, %p53;
	or.pred  	%p56, %p50, %p55;
	@%p56 bra 	$L__BB0_53;
	st.global.f32 	[%rd1], %f17;
$L__BB0_53:
	ret;

}


// ===== COMPILED SASS (sm_100) =====

	.target	sm_100

	.elftype	@"ET_EXEC"


//--------------------- .note.nv.tkinfo           --------------------------
	.section	.note.nv.tkinfo,"",@"SHT_NOTE"
	.sectionflags	@"SHF_NOTE_NV_TKINFO"
	.tkinfo
        /*0018*/ 	.word	0x00000002
        /*0030*/ 	.string	""
        /*0030*/ 	.string	"ptxas"
        /*0030*/ 	.string	"Cuda compilation tools, release 13.0, V13.0.88"
        /*0030*/ 	.string	"Build cuda_13.0.r13.0/compiler.36424714_0"
        /*0030*/ 	.string	"-arch sm_100 -m 64 "



//--------------------- .note.nv.cuinfo           --------------------------
	.section	.note.nv.cuinfo,"",@"SHT_NOTE"
	.sectionflags	@"SHF_NOTE_NV_CUINFO"
        /*0018*/ 	.short	0x0002
        /*001a*/ 	.short	0x0064
        /*001c*/ 	.short	0x0082
	.zero		2


//--------------------- .nv.info                  --------------------------
	.section	.nv.info,"",@"SHT_CUDA_INFO"
	.align	4


	//----- nvinfo : EIATTR_REGCOUNT
	.align		4
        /*0000*/ 	.byte	0x04, 0x2f
        /*0002*/ 	.short	(.L_1 - .L_0)
	.align		4
.L_0:
        /*0004*/ 	.word	index@(_Z13StencilKernel6Matrix4dim3ii)
        /*0008*/ 	.word	0x00000016


	//----- nvinfo : EIATTR_FRAME_SIZE
	.align		4
.L_1:
        /*000c*/ 	.byte	0x04, 0x11
        /*000e*/ 	.short	(.L_3 - .L_2)
	.align		4
.L_2:
        /*0010*/ 	.word	index@($__internal_0_$__cuda_sm3x_div_rn_noftz_f32_slowpath)
        /*0014*/ 	.word	0x00000400


	//----- nvinfo : EIATTR_FRAME_SIZE
	.align		4
.L_3:
        /*0018*/ 	.byte	0x04, 0x11
        /*001a*/ 	.short	(.L_5 - .L_4)
	.align		4
.L_4:
        /*001c*/ 	.word	index@(_Z13StencilKernel6Matrix4dim3ii)
        /*0020*/ 	.word	0x00000400


	//----- nvinfo : EIATTR_MIN_STACK_SIZE
	.align		4
.L_5:
        /*0024*/ 	.byte	0x04, 0x12
        /*0026*/ 	.short	(.L_7 - .L_6)
	.align		4
.L_6:
        /*0028*/ 	.word	index@(_Z13StencilKernel6Matrix4dim3ii)
        /*002c*/ 	.word	0x00000400
.L_7:


//--------------------- .nv.compat                --------------------------
	.section	.nv.compat,"",@"SHT_CUDA_COMPAT_INFO"
	.align	4
        /*0000*/ 	.byte	0x02, 0x09, 0x00, 0x00, 0x02, 0x02, 0x01, 0x00, 0x02, 0x05, 0x05, 0x00, 0x03, 0x07, 0x01, 0x01
        /*0010*/ 	.byte	0x02, 0x03, 0x00, 0x00, 0x02, 0x06, 0x01, 0x00, 0x04, 0x0b, 0x08, 0x00, 0x01, 0x00, 0x00, 0x00
        /*0020*/ 	.byte	0x00, 0x00, 0x00, 0x00


//--------------------- .nv.info._Z13StencilKernel6Matrix4dim3ii --------------------------
	.section	.nv.info._Z13StencilKernel6Matrix4dim3ii,"",@"SHT_CUDA_INFO"
	.sectionflags	@""
	.align	4


	//----- nvinfo : EIATTR_CUDA_API_VERSION
	.align		4
        /*0000*/ 	.byte	0x04, 0x37
        /*0002*/ 	.short	(.L_9 - .L_8)
.L_8:
        /*0004*/ 	.word	0x00000082


	//----- nvinfo : EIATTR_KPARAM_INFO
	.align		4
.L_9:
        /*0008*/ 	.byte	0x04, 0x17
        /*000a*/ 	.short	(.L_11 - .L_10)
.L_10:
        /*000c*/ 	.word	0x00000000
        /*0010*/ 	.short	0x0003
        /*0012*/ 	.short	0x0028
        /*0014*/ 	.byte	0x00, 0xf0, 0x11, 0x00


	//----- nvinfo : EIATTR_KPARAM_INFO
	.align		4
.L_11:
        /*0018*/ 	.byte	0x04, 0x17
        /*001a*/ 	.short	(.L_13 - .L_12)
.L_12:
        /*001c*/ 	.word	0x00000000
        /*0020*/ 	.short	0x0002
        /*0022*/ 	.short	0x0024
        /*0024*/ 	.byte	0x00, 0xf0, 0x11, 0x00


	//----- nvinfo : EIATTR_KPARAM_INFO
	.align		4
.L_13:
        /*0028*/ 	.byte	0x04, 0x17
        /*002a*/ 	.short	(.L_15 - .L_14)
.L_14:
        /*002c*/ 	.word	0x00000000
        /*0030*/ 	.short	0x0001
        /*0032*/ 	.short	0x0018
        /*0034*/ 	.byte	0x00, 0xf0, 0x31, 0x00


	//----- nvinfo : EIATTR_KPARAM_INFO
	.align		4
.L_15:
        /*0038*/ 	.byte	0x04, 0x17
        /*003a*/ 	.short	(.L_17 - .L_16)
.L_16:
        /*003c*/ 	.word	0x00000000
        /*0040*/ 	.short	0x0000
        /*0042*/ 	.short	0x0000
        /*0044*/ 	.byte	0x00, 0xf0, 0x61, 0x00


	//----- nvinfo : EIATTR_SPARSE_MMA_MASK
	.align		4
.L_17:
        /*0048*/ 	.byte	0x03, 0x50
        /*004a*/ 	.short	0x0000


	//----- nvinfo : EIATTR_MAXREG_COUNT
	.align		4
        /*004c*/ 	.byte	0x03, 0x1b
        /*004e*/ 	.short	0x00ff


	//----- nvinfo : EIATTR_NUM_BARRIERS
	.align		4
        /*0050*/ 	.byte	0x02, 0x4c
        /*0052*/ 	.byte	0x01
	.zero		1


	//----- nvinfo : EIATTR_MERCURY_ISA_VERSION
	.align		4
        /*0054*/ 	.byte	0x03, 0x5f
        /*0056*/ 	.short	0x0101


	//----- nvinfo : EIATTR_VRC_CTA_INIT_COUNT
	.align		4
        /*0058*/ 	.byte	0x02, 0x4a
	.zero		1
	.zero		1


	//----- nvinfo : EIATTR_EXIT_INSTR_OFFSETS
	.align		4
        /*005c*/ 	.byte	0x04, 0x1c
        /*005e*/ 	.short	(.L_19 - .L_18)


	//   ....[0]....
.L_18:
        /*0060*/ 	.word	0x00000840


	//   ....[1]....
        /*0064*/ 	.word	0x00000860


	//   ....[2]....
        /*0068*/ 	.word	0x000008e0


	//   ....[3]....
        /*006c*/ 	.word	0x00000900


	//   ....[4]....
        /*0070*/ 	.word	0x00000980


	//   ....[5]....
        /*0074*/ 	.word	0x000009a0


	//   ....[6]....
        /*0078*/ 	.word	0x00000a00


	//   ....[7]....
        /*007c*/ 	.word	0x00000a40


	//   ....[8]....
        /*0080*/ 	.word	0x00000a60


	//   ....[9]....
        /*0084*/ 	.word	0x00000ac0


	//   ....[10]....
        /*0088*/ 	.word	0x00000b00


	//   ....[11]....
        /*008c*/ 	.word	0x00000b20


	//   ....[12]....
        /*0090*/ 	.word	0x00000b80


	//   ....[13]....
        /*0094*/ 	.word	0x00000bc0


	//   ....[14]....
        /*0098*/ 	.word	0x00000be0


	//   ....[15]....
        /*009c*/ 	.word	0x00000c40


	//   ....[16]....
        /*00a0*/ 	.word	0x00000c80


	//   ....[17]....
        /*00a4*/ 	.word	0x00000ca0


	//   ....[18]....
        /*00a8*/ 	.word	0x00000ce0


	//   ....[19]....
        /*00ac*/ 	.word	0x00000d30


	//   ....[20]....
        /*00b0*/ 	.word	0x00000d50


	//----- nvinfo : EIATTR_CRS_STACK_SIZE
	.align		4
.L_19:
        /*00b4*/ 	.byte	0x04, 0x1e
        /*00b6*/ 	.short	(.L_21 - .L_20)
.L_20:
        /*00b8*/ 	.word	0x00000000


	//----- nvinfo : EIATTR_CBANK_PARAM_SIZE
	.align		4
.L_21:
        /*00bc*/ 	.byte	0x03, 0x19
        /*00be*/ 	.short	0x002c


	//----- nvinfo : EIATTR_PARAM_CBANK
	.align		4
        /*00c0*/ 	.byte	0x04, 0x0a
        /*00c2*/ 	.short	(.L_23 - .L_22)
	.align		4
.L_22:
        /*00c4*/ 	.word	index@(.nv.constant0._Z13StencilKernel6Matrix4dim3ii)
        /*00c8*/ 	.short	0x0380
        /*00ca*/ 	.short	0x002c


	//----- nvinfo : EIATTR_SW_WAR
	.align		4
.L_23:
        /*00cc*/ 	.byte	0x04, 0x36
        /*00ce*/ 	.short	(.L_25 - .L_24)
.L_24:
        /*00d0*/ 	.word	0x00000008
.L_25:


//--------------------- .nv.callgraph             --------------------------
	.section	.nv.callgraph,"",@"SHT_CUDA_CALLGRAPH"
	.align	4
	.sectionentsize	8
	.align		4
        /*0000*/ 	.word	0x00000000
	.align		4
        /*0004*/ 	.word	0xffffffff
	.align		4
        /*0008*/ 	.word	0x00000000
	.align		4
        /*000c*/ 	.word	0xfffffffe
	.align		4
        /*0010*/ 	.word	0x00000000
	.align		4
        /*0014*/ 	.word	0xfffffffd
	.align		4
        /*0018*/ 	.word	0x00000000
	.align		4
        /*001c*/ 	.word	0xfffffffc


//--------------------- .text._Z13StencilKernel6Matrix4dim3ii --------------------------
	.section	.text._Z13StencilKernel6Matrix4dim3ii,"ax",@progbits
	.align	128
        .global         _Z13StencilKernel6Matrix4dim3ii
        .type           _Z13StencilKernel6Matrix4dim3ii,@function
        .size           _Z13StencilKernel6Matrix4dim3ii,(.L_x_33 - _Z13StencilKernel6Matrix4dim3ii)
        .other          _Z13StencilKernel6Matrix4dim3ii,@"STO_CUDA_ENTRY STV_DEFAULT"
_Z13StencilKernel6Matrix4dim3ii:
.text._Z13StencilKernel6Matrix4dim3ii:
[----:B------:R-:W0:Y:S01]  /*0000*/  LDC R1, c[0x0][0x37c] ;  /* 0x0000df00ff017b82 */ /* 0x000e220000000800 */
[----:B------:R-:W1:Y:S01]  /*0010*/  S2R R4, SR_CTAID.X ;  /* 0x0000000000047919 */ /* 0x000e620000002500 */
[----:B------:R-:W2:Y:S06]  /*0020*/  LDCU.64 UR6, c[0x0][0x398] ;  /* 0x00007300ff0677ac */ /* 0x000eac0008000a00 */
[----:B------:R-:W3:Y:S01]  /*0030*/  LDC.64 R2, c[0x0][0x390] ;  /* 0x0000e400ff027b82 */ /* 0x000ee20000000a00 */
[----:B0-----:R-:W-:Y:S01]  /*0040*/  VIADD R1, R1, 0xfffffc00 ;  /* 0xfffffc0001017836 */ /* 0x001fe20000000000 */
[----:B------:R-:W0:Y:S01]  /*0050*/  S2R R5, SR_CTAID.Y ;  /* 0x0000000000057919 */ /* 0x000e220000002600 */
[----:B------:R-:W4:Y:S01]  /*0060*/  LDCU UR4, c[0x0][0x3a4] ;  /* 0x00007480ff0477ac */ /* 0x000f220008000800 */
[----:B------:R-:W5:Y:S01]  /*0070*/  S2R R6, SR_TID.Y ;  /* 0x0000000000067919 */ /* 0x000f620000002200 */
[----:B------:R-:W3:Y:S01]  /*0080*/  LDCU UR10, c[0x0][0x388] ;  /* 0x00007100ff0a77ac */ /* 0x000ee20008000800 */
[----:B------:R-:W5:Y:S01]  /*0090*/  S2R R7, SR_TID.X ;  /* 0x0000000000077919 */ /* 0x000f620000002100 */
[----:B------:R-:W0:Y:S01]  /*00a0*/  LDCU.64 UR8, c[0x0][0x358] ;  /* 0x00006b00ff0877ac */ /* 0x000e220008000a00 */
[----:B--2---:R-:W-:-:S02]  /*00b0*/  UIADD3 UR6, UPT, UPT, UR6, -0x1, URZ ;  /* 0xffffffff06067890 */ /* 0x004fc4000fffe0ff */
[----:B------:R-:W-:Y:S02]  /*00c0*/  UIADD3 UR5, UPT, UPT, UR7, -0x1, URZ ;  /* 0xffffffff07057890 */ /* 0x000fe4000fffe0ff */
[----:B----4-:R-:W-:Y:S02]  /*00d0*/  UIADD3 UR4, UPT, UPT, -UR4, 0xe, URZ ;  /* 0x0000000e04047890 */ /* 0x010fe4000fffe1ff */
[----:B-1----:R-:W-:-:S04]  /*00e0*/  ISETP.GE.U32.AND P0, PT, R4, UR6, PT ;  /* 0x0000000604007c0c */ /* 0x002fc8000bf06070 */
[C---:B0-----:R-:W-:Y:S01]  /*00f0*/  ISETP.GE.U32.OR P0, PT, R5.reuse, UR5, P0 ;  /* 0x0000000505007c0c */ /* 0x041fe20008706470 */
[----:B---3--:R-:W-:-:S04]  /*0100*/  IMAD R0, R5, UR10, R4 ;  /* 0x0000000a05007c24 */ /* 0x008fc8000f8e0204 */
[----:B------:R-:W-:-:S04]  /*0110*/  IMAD R9, R0, UR4, RZ ;  /* 0x0000000400097c24 */ /* 0x000fc8000f8e02ff */
[----:B------:R-:W-:-:S04]  /*0120*/  IMAD.WIDE R2, R9, 0x4, R2 ;  /* 0x0000000409027825 */ /* 0x000fc800078e0202 */
[----:B-----5:R-:W-:-:S04]  /*0130*/  IMAD R9, R6, UR10, R7 ;  /* 0x0000000a06097c24 */ /* 0x020fc8000f8e0207 */
[----:B------:R-:W-:Y:S01]  /*0140*/  IMAD.WIDE R2, R9, 0x4, R2 ;  /* 0x0000000409027825 */ /* 0x000fe200078e0202 */
[----:B------:R-:W-:Y:S06]  /*0150*/  @P0 BRA `(.L_x_0) ;  /* 0x0000000000080947 */ /* 0x000fec0003800000 */
[----:B------:R2:W5:Y:S01]  /*0160*/  LDG.E R0, desc[UR8][R2.64] ;  /* 0x0000000802007981 */ /* 0x000562000c1e1900 */
[----:B------:R-:W-:Y:S05]  /*0170*/  BRA `(.L_x_1) ;  /* 0x00000000003c7947 */ /* 0x000fea0003800000 */
.L_x_0:
[----:B------:R-:W0:Y:S01]  /*0180*/  LDCU UR4, c[0x0][0x3a8] ;  /* 0x00007500ff0477ac */ /* 0x000e220008000800 */
[----:B------:R-:W-:Y:S01]  /*0190*/  IMAD R0, R4, 0xe, R7 ;  /* 0x0000000e04007824 */ /* 0x000fe200078e0207 */
[----:B------:R-:W-:Y:S01]  /*01a0*/  BSSY.RECONVERGENT B0, `(.L_x_1) ;  /* 0x000000c000007945 */ /* 0x000fe20003800200 */
[----:B------:R-:W-:-:S05]  /*01b0*/  IMAD R9, R5, 0xe, R6 ;  /* 0x0000000e05097824 */ /* 0x000fca00078e0206 */
[----:B------:R-:W-:-:S04]  /*01c0*/  VIMNMX R0, PT, PT, R0, R9, !PT ;  /* 0x0000000900007248 */ /* 0x000fc80007fe0100 */
[----:B0-----:R-:W-:Y:S01]  /*01d0*/  ISETP.GE.AND P0, PT, R0, UR4, PT ;  /* 0x0000000400007c0c */ /* 0x001fe2000bf06270 */
[----:B------:R-:W-:-:S04]  /*01e0*/  IMAD R0, R6, 0xf, R7 ;  /* 0x0000000f06007824 */ /* 0x000fc800078e0207 */
[----:B------:R-:W-:-:S08]  /*01f0*/  IMAD R9, R0, 0x4, R1 ;  /* 0x0000000400097824 */ /* 0x000fd000078e0201 */
[----:B------:R-:W-:Y:S05]  /*0200*/  @P0 BRA `(.L_x_2) ;  /* 0x00000000000c0947 */ /* 0x000fea0003800000 */
[----:B------:R-:W2:Y:S04]  /*0210*/  LDG.E R0, desc[UR8][R2.64] ;  /* 0x0000000802007981 */ /* 0x000ea8000c1e1900 */
[----:B--2---:R0:W-:Y:S01]  /*0220*/  STL [R9], R0 ;  /* 0x0000000009007387 */ /* 0x0041e20000100800 */
[----:B------:R-:W-:Y:S05]  /*0230*/  BRA `(.L_x_3) ;  /* 0x0000000000087947 */ /* 0x000fea0003800000 */
.L_x_2:
[----:B------:R1:W-:Y:S01]  /*0240*/  STL [R9], RZ ;  /* 0x000000ff09007387 */ /* 0x0003e20000100800 */
[----:B------:R-:W-:-:S07]  /*0250*/  IMAD.MOV.U32 R0, RZ, RZ, RZ ;  /* 0x000000ffff007224 */ /* 0x000fce00078e00ff */
.L_x_3:
[----:B------:R-:W-:Y:S05]  /*0260*/  BSYNC.RECONVERGENT B0 ;  /* 0x0000000000007941 */ /* 0x000fea0003800200 */
.L_x_1:
[----:B------:R-:W3:Y:S01]  /*0270*/  S2UR UR7, SR_CgaCtaId ;  /* 0x00000000000779c3 */ /* 0x000ee20000008800 */
[C---:B------:R-:W-:Y:S01]  /*0280*/  ISETP.NE.AND P1, PT, R6.reuse, 0xf, PT ;  /* 0x0000000f0600780c */ /* 0x040fe20003f25270 */
[----:B------:R-:W-:Y:S01]  /*0290*/  UMOV UR4, 0x400 ;  /* 0x0000040000047882 */ /* 0x000fe20000000000 */
[----:B------:R-:W-:Y:S02]  /*02a0*/  BSSY.RECONVERGENT B0, `(.L_x_4) ;  /* 0x0000045000007945 */ /* 0x000fe40003800200 */
[----:B------:R-:W-:-:S04]  /*02b0*/  ISETP.EQ.OR P0, PT, R6, RZ, !P1 ;  /* 0x000000ff0600720c */ /* 0x000fc80004f02670 */
[----:B------:R-:W-:-:S04]  /*02c0*/  ISETP.NE.AND P0, PT, R7, RZ, !P0 ;  /* 0x000000ff0700720c */ /* 0x000fc80004705270 */
[----:B------:R-:W-:Y:S01]  /*02d0*/  ISETP.EQ.OR P0, PT, R7, 0xf, !P0 ;  /* 0x0000000f0700780c */ /* 0x000fe20004702670 */
[----:B---3--:R-:W-:-:S06]  /*02e0*/  ULEA UR4, UR7, UR4, 0x18 ;  /* 0x0000000407047291 */ /* 0x008fcc000f8ec0ff */
[----:B------:R-:W-:-:S05]  /*02f0*/  LEA R8, R6, UR4, 0x6 ;  /* 0x0000000406087c11 */ /* 0x000fca000f8e30ff */
[----:B01----:R-:W-:-:S05]  /*0300*/  IMAD R9, R7, 0x4, R8 ;  /* 0x0000000407097824 */ /* 0x003fca00078e0208 */
[----:B-----5:R0:W-:Y:S01]  /*0310*/  STS [R9], R0 ;  /* 0x0000000009007388 */ /* 0x0201e20000000800 */
[----:B------:R-:W-:Y:S06]  /*0320*/  BAR.SYNC.DEFER_BLOCKING 0x0 ;  /* 0x0000000000007b1d */ /* 0x000fec0000010000 */
[----:B------:R-:W-:Y:S05]  /*0330*/  @P0 BRA `(.L_x_5) ;  /* 0x0000000000280947 */ /* 0x000fea0003800000 */
[----:B0-----:R-:W-:Y:S04]  /*0340*/  LDS R0, [R9] ;  /* 0x0000000009007984 */ /* 0x001fe80000000800 */
[----:B------:R-:W0:Y:S04]  /*0350*/  LDS R11, [R9+-0x40] ;  /* 0xffffc000090b7984 */ /* 0x000e280000000800 */
[----:B------:R-:W1:Y:S04]  /*0360*/  LDS R13, [R9+0x40] ;  /* 0x00004000090d7984 */ /* 0x000e680000000800 */
[----:B------:R-:W3:Y:S04]  /*0370*/  LDS R15, [R9+-0x4] ;  /* 0xfffffc00090f7984 */ /* 0x000ee80000000800 */
[----:B------:R-:W4:Y:S01]  /*0380*/  LDS R17, [R9+0x4] ;  /* 0x0000040009117984 */ /* 0x000f220000000800 */
[----:B0-----:R-:W-:-:S04]  /*0390*/  FADD R0, R0, R11 ;  /* 0x0000000b00007221 */ /* 0x001fc80000000000 */
[----:B-1----:R-:W-:-:S04]  /*03a0*/  FADD R0, R0, R13 ;  /* 0x0000000d00007221 */ /* 0x002fc80000000000 */
[----:B---3--:R-:W-:-:S04]  /*03b0*/  FADD R0, R0, R15 ;  /* 0x0000000f00007221 */ /* 0x008fc80000000000 */
[----:B----4-:R-:W-:Y:S01]  /*03c0*/  FADD R17, R0, R17 ;  /* 0x0000001100117221 */ /* 0x010fe20000000000 */
[----:B------:R-:W-:Y:S06]  /*03d0*/  BRA `(.L_x_6) ;  /* 0x0000000000c47947 */ /* 0x000fec0003800000 */
.L_x_5:
[----:B------:R1:W3:Y:S01]  /*03e0*/  LDS R15, [R9] ;  /* 0x00000000090f7984 */ /* 0x0002e20000000800 */
[----:B------:R-:W-:Y:S05]  /*03f0*/  @!P1 BRA `(.L_x_7) ;  /* 0x0000000000809947 */ /* 0x000fea0003800000 */
[----:B------:R-:W-:-:S13]  /*0400*/  ISETP.NE.AND P0, PT, R6, RZ, PT ;  /* 0x000000ff0600720c */ /* 0x000fda0003f05270 */
[----:B------:R-:W-:Y:S05]  /*0410*/  @P0 BRA `(.L_x_8) ;  /* 0x0000000000400947 */ /* 0x000fea0003800000 */
[C---:B0-----:R-:W-:Y:S02]  /*0420*/  LEA R0, R7.reuse, UR4, 0x2 ;  /* 0x0000000407007c11 */ /* 0x041fe4000f8e10ff */
[----:B------:R-:W-:-:S03]  /*0430*/  ISETP.NE.AND P0, PT, R7, 0xf, PT ;  /* 0x0000000f0700780c */ /* 0x000fc60003f05270 */
[----:B------:R-:W3:Y:S02]  /*0440*/  LDS R8, [R0+0x40] ;  /* 0x0000400000087984 */ /* 0x000ee40000000800 */
[----:B---3--:R-:W-:-:S08]  /*0450*/  FADD R8, R15, R8 ;  /* 0x000000080f087221 */ /* 0x008fd00000000000 */
[----:B------:R-:W-:Y:S05]  /*0460*/  @!P0 BRA `(.L_x_9) ;  /* 0x0000000000208947 */ /* 0x000fea0003800000 */
[----:B------:R-:W-:-:S13]  /*0470*/  ISETP.NE.AND P0, PT, R7, RZ, PT ;  /* 0x000000ff0700720c */ /* 0x000fda0003f05270 */
[----:B-1----:R-:W-:Y:S04]  /*0480*/  @P0 LDS R9, [R0+0x4] ;  /* 0x0000040000090984 */ /* 0x002fe80000000800 */
[----:B------:R-:W0:Y:S04]  /*0490*/  @P0 LDS R10, [R0+-0x4] ;  /* 0xfffffc00000a0984 */ /* 0x000e280000000800 */
[----:B------:R-:W1:Y:S01]  /*04a0*/  @!P0 LDS R17, [UR4+0x4] ;  /* 0x00000404ff118984 */ /* 0x000e620008000800 */
[----:B0-----:R-:W-:Y:S01]  /*04b0*/  @P0 FADD R9, R9, R10 ;  /* 0x0000000a09090221 */ /* 0x001fe20000000000 */
[----:B-1----:R-:W-:-:S03]  /*04c0*/  @!P0 FADD R17, R8, R17 ;  /* 0x0000001108118221 */ /* 0x002fc60000000000 */
[----:B------:R-:W-:Y:S01]  /*04d0*/  @P0 FADD R17, R8, R9 ;  /* 0x0000000908110221 */ /* 0x000fe20000000000 */
[----:B------:R-:W-:Y:S06]  /*04e0*/  BRA `(.L_x_6) ;  /* 0x0000000000807947 */ /* 0x000fec0003800000 */
.L_x_9:
[----:B------:R-:W0:Y:S02]  /*04f0*/  LDS R17, [UR4+0x38] ;  /* 0x00003804ff117984 */ /* 0x000e240008000800 */
[----:B0-----:R-:W-:Y:S01]  /*0500*/  FADD R17, R8, R17 ;  /* 0x0000001108117221 */ /* 0x001fe20000000000 */
[----:B------:R-:W-:Y:S06]  /*0510*/  BRA `(.L_x_6) ;  /* 0x0000000000747947 */ /* 0x000fec0003800000 */
.L_x_8:
[----:B------:R-:W-:-:S13]  /*0520*/  ISETP.NE.AND P0, PT, R7, RZ, PT ;  /* 0x000000ff0700720c */ /* 0x000fda0003f05270 */
[----:B0-----:R-:W-:Y:S04]  /*0530*/  @!P0 LDS R0, [R8+0x4] ;  /* 0x0000040008008984 */ /* 0x001fe80000000800 */
[----:B------:R-:W0:Y:S04]  /*0540*/  @!P0 LDS R11, [R8+0x40] ;  /* 0x00004000080b8984 */ /* 0x000e280000000800 */
[----:B------:R-:W-:Y:S04]  /*0550*/  @P0 LDS R10, [R9+-0x4] ;  /* 0xfffffc00090a0984 */ /* 0x000fe80000000800 */
[----:B------:R-:W4:Y:S04]  /*0560*/  @P0 LDS R17, [R9+0x40] ;  /* 0x0000400009110984 */ /* 0x000f280000000800 */
[----:B------:R-:W5:Y:S04]  /*0570*/  @!P0 LDS R13, [R8+-0x40] ;  /* 0xffffc000080d8984 */ /* 0x000f680000000800 */
[----:B------:R-:W1:Y:S01]  /*0580*/  @P0 LDS R19, [R9+-0x40] ;  /* 0xffffc00009130984 */ /* 0x000e620000000800 */
[----:B0-----:R-:W-:Y:S01]  /*0590*/  @!P0 FADD R0, R0, R11 ;  /* 0x0000000b00008221 */ /* 0x001fe20000000000 */
[----:B----4-:R-:W-:-:S03]  /*05a0*/  @P0 FADD R10, R17, R10 ;  /* 0x0000000a110a0221 */ /* 0x010fc60000000000 */
[----:B-----5:R-:W-:Y:S01]  /*05b0*/  @!P0 FADD R0, R0, R13 ;  /* 0x0000000d00008221 */ /* 0x020fe20000000000 */
[----:B-1----:R-:W-:-:S03]  /*05c0*/  @P0 FADD R10, R19, R10 ;  /* 0x0000000a130a0221 */ /* 0x002fc60000000000 */
[C---:B---3--:R-:W-:Y:S01]  /*05d0*/  @!P0 FADD R17, R15.reuse, R0 ;  /* 0x000000000f118221 */ /* 0x048fe20000000000 */
[----:B------:R-:W-:Y:S01]  /*05e0*/  @P0 FADD R17, R15, R10 ;  /* 0x0000000a0f110221 */ /* 0x000fe20000000000 */
[----:B------:R-:W-:Y:S06]  /*05f0*/  BRA `(.L_x_6) ;  /* 0x00000000003c7947 */ /* 0x000fec0003800000 */
.L_x_7:
[C---:B------:R-:W-:Y:S02]  /*0600*/  LEA R10, R7.reuse, UR4, 0x2 ;  /* 0x00000004070a7c11 */ /* 0x040fe4000f8e10ff */
[----:B------:R-:W-:-:S03]  /*0610*/  ISETP.NE.AND P0, PT, R7, 0xf, PT ;  /* 0x0000000f0700780c */ /* 0x000fc60003f05270 */
[----:B0-----:R-:W3:Y:S02]  /*0620*/  LDS R0, [R10+0x380] ;  /* 0x000380000a007984 */ /* 0x001ee40000000800 */
[----:B---3--:R-:W-:-:S08]  /*0630*/  FADD R0, R15, R0 ;  /* 0x000000000f007221 */ /* 0x008fd00000000000 */
[----:B------:R-:W-:Y:S05]  /*0640*/  @!P0 BRA `(.L_x_10) ;  /* 0x0000000000208947 */ /* 0x000fea0003800000 */
[----:B------:R-:W-:-:S13]  /*0650*/  ISETP.NE.AND P0, PT, R7, RZ, PT ;  /* 0x000000ff0700720c */ /* 0x000fda0003f05270 */
[----:B------:R-:W-:Y:S04]  /*0660*/  @P0 LDS R8, [R10+0x3c4] ;  /* 0x0003c4000a080984 */ /* 0x000fe80000000800 */
[----:B-1----:R-:W0:Y:S04]  /*0670*/  @P0 LDS R9, [R10+0x3bc] ;  /* 0x0003bc000a090984 */ /* 0x002e280000000800 */
[----:B------:R-:W1:Y:S01]  /*0680*/  @!P0 LDS R17, [UR4+0x3c4] ;  /* 0x0003c404ff118984 */ /* 0x000e620008000800 */
[----:B0-----:R-:W-:Y:S01]  /*0690*/  @P0 FADD R9, R8, R9 ;  /* 0x0000000908090221 */ /* 0x001fe20000000000 */
[----:B-1----:R-:W-:-:S03]  /*06a0*/  @!P0 FADD R17, R0, R17 ;  /* 0x0000001100118221 */ /* 0x002fc60000000000 */
[----:B------:R-:W-:Y:S01]  /*06b0*/  @P0 FADD R17, R0, R9 ;  /* 0x0000000900110221 */ /* 0x000fe20000000000 */
[----:B------:R-:W-:Y:S06]  /*06c0*/  BRA `(.L_x_6) ;  /* 0x0000000000087947 */ /* 0x000fec0003800000 */
.L_x_10:
[----:B------:R-:W0:Y:S02]  /*06d0*/  LDS R17, [UR4+0x3f8] ;  /* 0x0003f804ff117984 */ /* 0x000e240008000800 */
[----:B0-----:R-:W-:-:S07]  /*06e0*/  FADD R17, R0, R17 ;  /* 0x0000001100117221 */ /* 0x001fce0000000000 */
.L_x_6:
[----:B------:R-:W-:Y:S05]  /*06f0*/  BSYNC.RECONVERGENT B0 ;  /* 0x0000000000007941 */ /* 0x000fea0003800200 */
.L_x_4:
[----:B-1----:R-:W-:Y:S01]  /*0700*/  IMAD.MOV.U32 R9, RZ, RZ, 0x3e4ccccd ;  /* 0x3e4ccccdff097424 */ /* 0x002fe200078e00ff */
[----:B------:R-:W0:Y:S01]  /*0710*/  FCHK P0, R17, 5 ;  /* 0x40a0000011007902 */ /* 0x000e220000000000 */
[----:B------:R-:W-:Y:S01]  /*0720*/  IMAD.MOV.U32 R0, RZ, RZ, 0x40a00000 ;  /* 0x40a00000ff007424 */ /* 0x000fe200078e00ff */
[----:B------:R-:W-:Y:S03]  /*0730*/  BSSY.RECONVERGENT B1, `(.L_x_11) ;  /* 0x000000b000017945 */ /* 0x000fe60003800200 */
[----:B------:R-:W-:-:S04]  /*0740*/  FFMA R0, R9, -R0, 1 ;  /* 0x3f80000009007423 */ /* 0x000fc80000000800 */
[----:B------:R-:W-:-:S04]  /*0750*/  FFMA R0, R0, R9, 0.20000000298023223877 ;  /* 0x3e4ccccd00007423 */ /* 0x000fc80000000009 */
[----:B------:R-:W-:-:S04]  /*0760*/  FFMA R8, R0, R17, RZ ;  /* 0x0000001100087223 */ /* 0x000fc800000000ff */
[----:B------:R-:W-:-:S04]  /*0770*/  FFMA R9, R8, -5, R17 ;  /* 0xc0a0000008097823 */ /* 0x000fc80000000011 */
[----:B------:R-:W-:Y:S01]  /*0780*/  FFMA R9, R0, R9, R8 ;  /* 0x0000000900097223 */ /* 0x000fe20000000008 */
[----:B0-----:R-:W-:Y:S06]  /*0790*/  @!P0 BRA `(.L_x_12) ;  /* 0x0000000000108947 */ /* 0x001fec0003800000 */
[----:B------:R-:W-:Y:S01]  /*07a0*/  IMAD.MOV.U32 R0, RZ, RZ, R17 ;  /* 0x000000ffff007224 */ /* 0x000fe200078e0011 */
[----:B------:R-:W-:-:S07]  /*07b0*/  MOV R8, 0x7d0 ;  /* 0x000007d000087802 */ /* 0x000fce0000000f00 */
[----:B--2---:R-:W-:Y:S05]  /*07c0*/  CALL.REL.NOINC `($__internal_0_$__cuda_sm3x_div_rn_noftz_f32_slowpath) ;  /* 0x0000000400647944 */ /* 0x004fea0003c00000 */
[----:B------:R-:W-:-:S07]  /*07d0*/  IMAD.MOV.U32 R9, RZ, RZ, R0 ;  /* 0x000000ffff097224 */ /* 0x000fce00078e0000 */
.L_x_12:
[----:B------:R-:W-:Y:S05]  /*07e0*/  BSYNC.RECONVERGENT B1 ;  /* 0x0000000000017941 */ /* 0x000fea0003800200 */
.L_x_11:
[----:B------:R-:W-:Y:S01]  /*07f0*/  BAR.SYNC.DEFER_BLOCKING 0x0 ;  /* 0x0000000000007b1d */ /* 0x000fe20000010000 */
[----:B------:R-:W-:-:S13]  /*0800*/  LOP3.LUT P0, RZ, R5, R4, RZ, 0xfc, !PT ;  /* 0x0000000405ff7212 */ /* 0x000fda000780fcff */
[----:B------:R-:W-:Y:S05]  /*0810*/  @P0 BRA `(.L_x_13) ;  /* 0x0000000000140947 */ /* 0x000fea0003800000 */
[----:B------:R-:W-:-:S04]  /*0820*/  ISETP.NE.AND P0, PT, R7, 0xf, PT ;  /* 0x0000000f0700780c */ /* 0x000fc80003f05270 */
[----:B------:R-:W-:-:S13]  /*0830*/  ISETP.EQ.OR P0, PT, R6, 0xf, !P0 ;  /* 0x0000000f0600780c */ /* 0x000fda0004702670 */
[----:B------:R-:W-:Y:S05]  /*0840*/  @P0 EXIT ;  /* 0x000000000000094d */ /* 0x000fea0003800000 */
[----:B------:R-:W-:Y:S01]  /*0850*/  STG.E desc[UR8][R2.64], R9 ;  /* 0x0000000902007986 */ /* 0x000fe2000c101908 */
[----:B------:R-:W-:Y:S05]  /*0860*/  EXIT ;  /* 0x000000000000794d */ /* 0x000fea0003800000 */
.L_x_13:
[----:B------:R-:W-:-:S04]  /*0870*/  ISETP.NE.AND P0, PT, R4, RZ, PT ;  /* 0x000000ff0400720c */ /* 0x000fc80003f05270 */
[----:B------:R-:W-:-:S04]  /*0880*/  ISETP.NE.OR P0, PT, R5, RZ, !P0 ;  /* 0x000000ff0500720c */ /* 0x000fc80004705670 */
[----:B------:R-:W-:-:S13]  /*0890*/  ISETP.GE.U32.OR P0, PT, R4, UR6, P0 ;  /* 0x0000000604007c0c */ /* 0x000fda0008706470 */
[----:B------:R-:W-:Y:S05]  /*08a0*/  @P0 BRA `(.L_x_14) ;  /* 0x0000000000180947 */ /* 0x000fea0003800000 */
[----:B------:R-:W-:-:S05]  /*08b0*/  VIADD R7, R7, 0xffffffff ;  /* 0xffffffff07077836 */ /* 0x000fca0000000000 */
[----:B------:R-:W-:-:S04]  /*08c0*/  ISETP.GT.U32.AND P0, PT, R7, 0xd, PT ;  /* 0x0000000d0700780c */ /* 0x000fc80003f04070 */
[----:B------:R-:W-:-:S13]  /*08d0*/  ISETP.EQ.OR P0, PT, R6, 0xf, P0 ;  /* 0x0000000f0600780c */ /* 0x000fda0000702670 */
[----:B------:R-:W-:Y:S05]  /*08e0*/  @P0 EXIT ;  /* 0x000000000000094d */ /* 0x000fea0003800000 */
[----:B------:R-:W-:Y:S01]  /*08f0*/  STG.E desc[UR8][R2.64], R9 ;  /* 0x0000000902007986 */ /* 0x000fe2000c101908 */
[----:B------:R-:W-:Y:S05]  /*0900*/  EXIT ;  /* 0x000000000000794d */ /* 0x000fea0003800000 */
.L_x_14:
        /* <DEDUP_REMOVED lines=10> */
.L_x_15:
[----:B------:R-:W-:-:S04]  /*09b0*/  ISETP.NE.AND P1, PT, R4, UR6, PT ;  /* 0x0000000604007c0c */ /* 0x000fc8000bf25270 */
[----:B------:R-:W-:-:S13]  /*09c0*/  ISETP.NE.OR P2, PT, R5, RZ, P1 ;  /* 0x000000ff0500720c */ /* 0x000fda0000f45670 */
[----:B------:R-:W-:Y:S05]  /*09d0*/  @P2 BRA `(.L_x_16) ;  /* 0x0000000000242947 */ /* 0x000fea0003800000 */
[----:B------:R-:W-:-:S04]  /*09e0*/  ISETP.NE.AND P0, PT, R7, RZ, PT ;  /* 0x000000ff0700720c */ /* 0x000fc80003f05270 */
[----:B------:R-:W-:-:S13]  /*09f0*/  ISETP.GT.U32.OR P0, PT, R6, 0xe, !P0 ;  /* 0x0000000e0600780c */ /* 0x000fda0004704470 */
[----:B------:R-:W-:Y:S05]  /*0a00*/  @P0 EXIT ;  /* 0x000000000000094d */ /* 0x000fea0003800000 */
[----:B------:R-:W0:Y:S01]  /*0a10*/  LDCU UR4, c[0x0][0x3a8] ;  /* 0x00007500ff0477ac */ /* 0x000e220008000800 */
[----:B------:R-:W-:-:S05]  /*0a20*/  IMAD R4, R4, 0xe, R7 ;  /* 0x0000000e04047824 */ /* 0x000fca00078e0207 */
[----:B0-----:R-:W-:-:S13]  /*0a30*/  ISETP.GE.AND P0, PT, R4, UR4, PT ;  /* 0x0000000404007c0c */ /* 0x001fda000bf06270 */
[----:B------:R-:W-:Y:S05]  /*0a40*/  @P0 EXIT ;  /* 0x000000000000094d */ /* 0x000fea0003800000 */
[----:B------:R-:W-:Y:S01]  /*0a50*/  STG.E desc[UR8][R2.64], R9 ;  /* 0x0000000902007986 */ /* 0x000fe2000c101908 */
[----:B------:R-:W-:Y:S05]  /*0a60*/  EXIT ;  /* 0x000000000000794d */ /* 0x000fea0003800000 */
.L_x_16:
[----:B------:R-:W-:-:S13]  /*0a70*/  ISETP.EQ.OR P1, PT, R5, RZ, P1 ;  /* 0x000000ff0500720c */ /* 0x000fda0000f22670 */
[----:B------:R-:W-:Y:S05]  /*0a80*/  @P1 BRA `(.L_x_17) ;  /* 0x0000000000281947 */ /* 0x000fea0003800000 */
[----:B------:R-:W-:-:S05]  /*0a90*/  VIADD R6, R6, 0xffffffff ;  /* 0xffffffff06067836 */ /* 0x000fca0000000000 */
[----:B------:R-:W-:-:S04]  /*0aa0*/  ISETP.GT.U32.AND P0, PT, R6, 0xd, PT ;  /* 0x0000000d0600780c */ /* 0x000fc80003f04070 */
[----:B------:R-:W-:-:S13]  /*0ab0*/  ISETP.EQ.OR P0, PT, R7, RZ, P0 ;  /* 0x000000ff0700720c */ /* 0x000fda0000702670 */
[----:B------:R-:W-:Y:S05]  /*0ac0*/  @P0 EXIT ;  /* 0x000000000000094d */ /* 0x000fea0003800000 */
[----:B------:R-:W0:Y:S01]  /*0ad0*/  LDCU UR4, c[0x0][0x3a8] ;  /* 0x00007500ff0477ac */ /* 0x000e220008000800 */
[----:B------:R-:W-:-:S05]  /*0ae0*/  IMAD R4, R4, 0xe, R7 ;  /* 0x0000000e04047824 */ /* 0x000fca00078e0207 */
[----:B0-----:R-:W-:-:S13]  /*0af0*/  ISETP.GE.AND P0, PT, R4, UR4, PT ;  /* 0x0000000404007c0c */ /* 0x001fda000bf06270 */
[----:B------:R-:W-:Y:S05]  /*0b00*/  @P0 EXIT ;  /* 0x000000000000094d */ /* 0x000fea0003800000 */
[----:B------:R-:W-:Y:S01]  /*0b10*/  STG.E desc[UR8][R2.64], R9 ;  /* 0x0000000902007986 */ /* 0x000fe2000c101908 */
[----:B------:R-:W-:Y:S05]  /*0b20*/  EXIT ;  /* 0x000000000000794d */ /* 0x000fea0003800000 */
.L_x_17:
        /* <DEDUP_REMOVED lines=12> */
.L_x_18:
        /* <DEDUP_REMOVED lines=12> */
.L_x_19:
[----:B------:R-:W-:-:S04]  /*0cb0*/  ISETP.EQ.OR P0, PT, R4, RZ, !P0 ;  /* 0x000000ff0400720c */ /* 0x000fc80004702670 */
[----:B------:R-:W-:-:S04]  /*0cc0*/  ISETP.EQ.OR P0, PT, R4, UR6, P0 ;  /* 0x0000000604007c0c */ /* 0x000fc80008702670 */
[----:B------:R-:W-:-:S13]  /*0cd0*/  ISETP.EQ.OR P0, PT, R5, UR5, P0 ;  /* 0x0000000505007c0c */ /* 0x000fda0008702670 */
[----:B------:R-:W-:Y:S05]  /*0ce0*/  @P0 EXIT ;  /* 0x000000000000094d */ /* 0x000fea0003800000 */
[----:B------:R-:W-:-:S04]  /*0cf0*/  ISETP.NE.AND P0, PT, R6, 0xf, PT ;  /* 0x0000000f0600780c */ /* 0x000fc80003f05270 */
[----:B------:R-:W-:-:S04]  /*0d00*/  ISETP.EQ.OR P0, PT, R6, RZ, !P0 ;  /* 0x000000ff0600720c */ /* 0x000fc80004702670 */
[----:B------:R-:W-:-:S04]  /*0d10*/  ISETP.EQ.OR P0, PT, R7, RZ, P0 ;  /* 0x000000ff0700720c */ /* 0x000fc80000702670 */
[----:B------:R-:W-:-:S13]  /*0d20*/  ISETP.EQ.OR P0, PT, R7, 0xf, P0 ;  /* 0x0000000f0700780c */ /* 0x000fda0000702670 */
[----:B------:R-:W-:Y:S05]  /*0d30*/  @P0 EXIT ;  /* 0x000000000000094d */ /* 0x000fea0003800000 */
[----:B------:R-:W-:Y:S01]  /*0d40*/  STG.E desc[UR8][R2.64], R9 ;  /* 0x0000000902007986 */ /* 0x000fe2000c101908 */
[----:B------:R-:W-:Y:S05]  /*0d50*/  EXIT ;  /* 0x000000000000794d */ /* 0x000fea0003800000 */
        .weak           $__internal_0_$__cuda_sm3x_div_rn_noftz_f32_slowpath
        .type           $__internal_0_$__cuda_sm3x_div_rn_noftz_f32_slowpath,@function
        .size           $__internal_0_$__cuda_sm3x_div_rn_noftz_f32_slowpath,(.L_x_33 - $__internal_0_$__cuda_sm3x_div_rn_noftz_f32_slowpath)
$__internal_0_$__cuda_sm3x_div_rn_noftz_f32_slowpath:
[----:B------:R-:W-:Y:S01]  /*0d60*/  SHF.R.U32.HI R9, RZ, 0x17, R0 ;  /* 0x00000017ff097819 */ /* 0x000fe20000011600 */
[----:B------:R-:W-:Y:S04]  /*0d70*/  BSSY.RECONVERGENT B0, `(.L_x_20) ;  /* 0x000005b000007945 */ /* 0x000fe80003800200 */
[----:B------:R-:W-:Y:S01]  /*0d80*/  BSSY.RELIABLE B2, `(.L_x_21) ;  /* 0x0000019000027945 */ /* 0x000fe20003800100 */
[----:B------:R-:W-:-:S05]  /*0d90*/  LOP3.LUT R10, R9, 0xff, RZ, 0xc0, !PT ;  /* 0x000000ff090a7812 */ /* 0x000fca00078ec0ff */
[----:B------:R-:W-:-:S05]  /*0da0*/  VIADD R11, R10, 0xffffffff ;  /* 0xffffffff0a0b7836 */ /* 0x000fca0000000000 */
[----:B------:R-:W-:-:S13]  /*0db0*/  ISETP.GT.U32.OR P0, PT, R11, 0xfd, !PT ;  /* 0x000000fd0b00780c */ /* 0x000fda0007f04470 */
[----:B------:R-:W-:Y:S01]  /*0dc0*/  @!P0 IMAD.MOV.U32 R9, RZ, RZ, RZ ;  /* 0x000000ffff098224 */ /* 0x000fe200078e00ff */
[----:B------:R-:W-:Y:S06]  /*0dd0*/  @!P0 BRA `(.L_x_22) ;  /* 0x00000000004c8947 */ /* 0x000fec0003800000 */
[----:B------:R-:W-:-:S13]  /*0de0*/  FSETP.GTU.FTZ.AND P0, PT, |R0|, +INF , PT ;  /* 0x7f8000000000780b */ /* 0x000fda0003f1c200 */
[----:B------:R-:W-:Y:S05]  /*0df0*/  @P0 BREAK.RELIABLE B2 ;  /* 0x0000000000020942 */ /* 0x000fea0003800100 */
[----:B------:R-:W-:Y:S05]  /*0e00*/  @P0 BRA `(.L_x_23) ;  /* 0x0000000400400947 */ /* 0x000fea0003800000 */
[----:B------:R-:W-:-:S05]  /*0e10*/  IMAD.MOV.U32 R9, RZ, RZ, 0x40a00000 ;  /* 0x40a00000ff097424 */ /* 0x000fca00078e00ff */
[----:B------:R-:W-:-:S13]  /*0e20*/  LOP3.LUT P0, RZ, R9, 0x7fffffff, R0, 0xc8, !PT ;  /* 0x7fffffff09ff7812 */ /* 0x000fda000780c800 */
[----:B------:R-:W-:Y:S05]  /*0e30*/  @!P0 BREAK.RELIABLE B2 ;  /* 0x0000000000028942 */ /* 0x000fea0003800100 */
[----:B------:R-:W-:Y:S05]  /*0e40*/  @!P0 BRA `(.L_x_24) ;  /* 0x0000000400288947 */ /* 0x000fea0003800000 */
[----:B------:R-:W-:-:S13]  /*0e50*/  LOP3.LUT P0, RZ, R0, 0x7fffffff, RZ, 0xc0, !PT ;  /* 0x7fffffff00ff7812 */ /* 0x000fda000780c0ff */
[----:B------:R-:W-:Y:S05]  /*0e60*/  @!P0 BREAK.RELIABLE B2 ;  /* 0x0000000000028942 */ /* 0x000fea0003800100 */
[----:B------:R-:W-:Y:S05]  /*0e70*/  @!P0 BRA `(.L_x_25) ;  /* 0x0000000400148947 */ /* 0x000fea0003800000 */
[----:B------:R-:W-:Y:S02]  /*0e80*/  FSETP.NEU.FTZ.AND P1, PT, |R0|, +INF , PT ;  /* 0x7f8000000000780b */ /* 0x000fe40003f3d200 */
[----:B------:R-:W-:-:S04]  /*0e90*/  LOP3.LUT P0, RZ, R9, 0x7fffffff, RZ, 0xc0, !PT ;  /* 0x7fffffff09ff7812 */ /* 0x000fc8000780c0ff */
[----:B------:R-:W-:-:S13]  /*0ea0*/  PLOP3.LUT P0, PT, P1, P0, PT, 0x2f, 0xf2 ;  /* 0x0000000000f2781c */ /* 0x000fda0000f00577 */
[----:B------:R-:W-:Y:S05]  /*0eb0*/  @P0 BREAK.RELIABLE B2 ;  /* 0x0000000000020942 */ /* 0x000fea0003800100 */
[----:B------:R-:W-:Y:S05]  /*0ec0*/  @P0 BRA `(.L_x_26) ;  /* 0x0000000000f40947 */ /* 0x000fea0003800000 */
[----:B------:R-:W-:-:S13]  /*0ed0*/  ISETP.GE.AND P0, PT, R11, RZ, PT ;  /* 0x000000ff0b00720c */ /* 0x000fda0003f06270 */
[----:B------:R-:W-:Y:S02]  /*0ee0*/  @P0 IMAD.MOV.U32 R9, RZ, RZ, RZ ;  /* 0x000000ffff090224 */ /* 0x000fe400078e00ff */
[----:B------:R-:W-:Y:S01]  /*0ef0*/  @!P0 FFMA R0, R0, 1.84467440737095516160e+19, RZ ;  /* 0x5f80000000008823 */ /* 0x000fe200000000ff */
[----:B------:R-:W-:-:S07]  /*0f00*/  @!P0 IMAD.MOV.U32 R9, RZ, RZ, -0x40 ;  /* 0xffffffc0ff098424 */ /* 0x000fce00078e00ff */
.L_x_22:
[----:B------:R-:W-:Y:S05]  /*0f10*/  BSYNC.RELIABLE B2 ;  /* 0x0000000000027941 */ /* 0x000fea0003800100 */
.L_x_21:
[----:B------:R-:W-:Y:S01]  /*0f20*/  UMOV UR4, 0x40a00000 ;  /* 0x40a0000000047882 */ /* 0x000fe20000000000 */
[----:B------:R-:W-:Y:S01]  /*0f30*/  VIADD R10, R10, 0xffffff81 ;  /* 0xffffff810a0a7836 */ /* 0x000fe20000000000 */
[----:B------:R-:W-:Y:S01]  /*0f40*/  UIADD3 UR4, UPT, UPT, UR4, -0x1000000, URZ ;  /* 0xff00000004047890 */ /* 0x000fe2000fffe0ff */
[----:B------:R-:W-:Y:S02]  /*0f50*/  BSSY.RECONVERGENT B2, `(.L_x_27) ;  /* 0x0000033000027945 */ /* 0x000fe40003800200 */
[----:B------:R-:W-:Y:S01]  /*0f60*/  IMAD R0, R10, -0x800000, R0 ;  /* 0xff8000000a007824 */ /* 0x000fe200078e0200 */
[----:B------:R-:W-:Y:S02]  /*0f70*/  IADD3 R9, PT, PT, R9, -0x2, R10 ;  /* 0xfffffffe09097810 */ /* 0x000fe40007ffe00a */
[----:B------:R-:W-:-:S03]  /*0f80*/  FADD.FTZ R13, -RZ, -UR4 ;  /* 0x80000004ff0d7e21 */ /* 0x000fc60008010100 */
[----:B------:R-:W0:Y:S02]  /*0f90*/  MUFU.RCP R11, UR4 ;  /* 0x00000004000b7d08 */ /* 0x000e240008001000 */
[----:B0-----:R-:W-:-:S04]  /*0fa0*/  FFMA R12, R11, R13, 1 ;  /* 0x3f8000000b0c7423 */ /* 0x001fc8000000000d */
[----:B------:R-:W-:-:S04]  /*0fb0*/  FFMA R11, R11, R12, R11 ;  /* 0x0000000c0b0b7223 */ /* 0x000fc8000000000b */
[----:B------:R-:W-:-:S04]  /*0fc0*/  FFMA R12, R0, R11, RZ ;  /* 0x0000000b000c7223 */ /* 0x000fc800000000ff */
[----:B------:R-:W-:-:S04]  /*0fd0*/  FFMA R14, R13, R12, R0 ;  /* 0x0000000c0d0e7223 */ /* 0x000fc80000000000 */
[----:B------:R-:W-:-:S04]  /*0fe0*/  FFMA R14, R11, R14, R12 ;  /* 0x0000000e0b0e7223 */ /* 0x000fc8000000000c */
[----:B------:R-:W-:-:S04]  /*0ff0*/  FFMA R13, R13, R14, R0 ;  /* 0x0000000e0d0d7223 */ /* 0x000fc80000000000 */
[----:B------:R-:W-:-:S05]  /*1000*/  FFMA R0, R11, R13, R14 ;  /* 0x0000000d0b007223 */ /* 0x000fca000000000e */
[----:B------:R-:W-:-:S04]  /*1010*/  SHF.R.U32.HI R12, RZ, 0x17, R0 ;  /* 0x00000017ff0c7819 */ /* 0x000fc80000011600 */
[----:B------:R-:W-:-:S05]  /*1020*/  LOP3.LUT R12, R12, 0xff, RZ, 0xc0, !PT ;  /* 0x000000ff0c0c7812 */ /* 0x000fca00078ec0ff */
[----:B------:R-:W-:-:S04]  /*1030*/  IMAD.IADD R15, R12, 0x1, R9 ;  /* 0x000000010c0f7824 */ /* 0x000fc800078e0209 */
[----:B------:R-:W-:-:S05]  /*1040*/  VIADD R10, R15, 0xffffffff ;  /* 0xffffffff0f0a7836 */ /* 0x000fca0000000000 */
[----:B------:R-:W-:-:S13]  /*1050*/  ISETP.GE.U32.AND P0, PT, R10, 0xfe, PT ;  /* 0x000000fe0a00780c */ /* 0x000fda0003f06070 */
[----:B------:R-:W-:Y:S05]  /*1060*/  @!P0 BRA `(.L_x_28) ;  /* 0x0000000000808947 */ /* 0x000fea0003800000 */
[----:B------:R-:W-:-:S13]  /*1070*/  ISETP.GT.AND P0, PT, R15, 0xfe, PT ;  /* 0x000000fe0f00780c */ /* 0x000fda0003f04270 */
[----:B------:R-:W-:Y:S05]  /*1080*/  @P0 BRA `(.L_x_29) ;  /* 0x00000000006c0947 */ /* 0x000fea0003800000 */
[----:B------:R-:W-:-:S13]  /*1090*/  ISETP.GE.AND P0, PT, R15, 0x1, PT ;  /* 0x000000010f00780c */ /* 0x000fda0003f06270 */
[----:B------:R-:W-:Y:S05]  /*10a0*/  @P0 BRA `(.L_x_30) ;  /* 0x0000000000740947 */ /* 0x000fea0003800000 */
[----:B------:R-:W-:Y:S02]  /*10b0*/  ISETP.GE.AND P0, PT, R15, -0x18, PT ;  /* 0xffffffe80f00780c */ /* 0x000fe40003f06270 */
[----:B------:R-:W-:-:S11]  /*10c0*/  LOP3.LUT R0, R0, 0x80000000, RZ, 0xc0, !PT ;  /* 0x8000000000007812 */ /* 0x000fd600078ec0ff */
[----:B------:R-:W-:Y:S05]  /*10d0*/  @!P0 BRA `(.L_x_30) ;  /* 0x0000000000688947 */ /* 0x000fea0003800000 */
[CCC-:B------:R-:W-:Y:S01]  /*10e0*/  FFMA.RZ R9, R11.reuse, R13.reuse, R14.reuse ;  /* 0x0000000d0b097223 */ /* 0x1c0fe2000000c00e */
[-CC-:B------:R-:W-:Y:S01]  /*10f0*/  FFMA.RM R10, R11, R13.reuse, R14.reuse ;  /* 0x0000000d0b0a7223 */ /* 0x180fe2000000400e */
[C---:B------:R-:W-:Y:S02]  /*1100*/  ISETP.NE.AND P2, PT, R15.reuse, RZ, PT ;  /* 0x000000ff0f00720c */ /* 0x040fe40003f45270 */
[----:B------:R-:W-:Y:S02]  /*1110*/  ISETP.NE.AND P1, PT, R15, RZ, PT ;  /* 0x000000ff0f00720c */ /* 0x000fe40003f25270 */
[----:B------:R-:W-:Y:S01]  /*1120*/  LOP3.LUT R12, R9, 0x7fffff, RZ, 0xc0, !PT ;  /* 0x007fffff090c7812 */ /* 0x000fe200078ec0ff */
[----:B------:R-:W-:Y:S01]  /*1130*/  FFMA.RP R9, R11, R13, R14 ;  /* 0x0000000d0b097223 */ /* 0x000fe2000000800e */
[----:B------:R-:W-:Y:S02]  /*1140*/  VIADD R11, R15, 0x20 ;  /* 0x000000200f0b7836 */ /* 0x000fe40000000000 */
[----:B------:R-:W-:Y:S01]  /*1150*/  LOP3.LUT R12, R12, 0x800000, RZ, 0xfc, !PT ;  /* 0x008000000c0c7812 */ /* 0x000fe200078efcff */
[----:B------:R-:W-:Y:S01]  /*1160*/  IMAD.MOV R13, RZ, RZ, -R15 ;  /* 0x000000ffff0d7224 */ /* 0x000fe200078e0a0f */
[----:B------:R-:W-:-:S02]  /*1170*/  FSETP.NEU.FTZ.AND P0, PT, R9, R10, PT ;  /* 0x0000000a0900720b */ /* 0x000fc40003f1d000 */
[----:B------:R-:W-:Y:S02]  /*1180*/  SHF.L.U32 R11, R12, R11, RZ ;  /* 0x0000000b0c0b7219 */ /* 0x000fe400000006ff */
[----:B------:R-:W-:Y:S02]  /*1190*/  SEL R9, R13, RZ, P2 ;  /* 0x000000ff0d097207 */ /* 0x000fe40001000000 */
[----:B------:R-:W-:Y:S02]  /*11a0*/  ISETP.NE.AND P1, PT, R11, RZ, P1 ;  /* 0x000000ff0b00720c */ /* 0x000fe40000f25270 */
[----:B------:R-:W-:Y:S02]  /*11b0*/  SHF.R.U32.HI R9, RZ, R9, R12 ;  /* 0x00000009ff097219 */ /* 0x000fe4000001160c */
[----:B------:R-:W-:Y:S02]  /*11c0*/  PLOP3.LUT P0, PT, P0, P1, PT, 0xf8, 0x8f ;  /* 0x00000000008f781c */ /* 0x000fe40000703f70 */
[----:B------:R-:W-:-:S02]  /*11d0*/  SHF.R.U32.HI R11, RZ, 0x1, R9 ;  /* 0x00000001ff0b7819 */ /* 0x000fc40000011609 */
[----:B------:R-:W-:-:S04]  /*11e0*/  SEL R10, RZ, 0x1, !P0 ;  /* 0x00000001ff0a7807 */ /* 0x000fc80004000000 */
[----:B------:R-:W-:-:S04]  /*11f0*/  LOP3.LUT R10, R10, 0x1, R11, 0xf8, !PT ;  /* 0x000000010a0a7812 */ /* 0x000fc800078ef80b */
[----:B------:R-:W-:-:S05]  /*1200*/  LOP3.LUT R10, R10, R9, RZ, 0xc0, !PT ;  /* 0x000000090a0a7212 */ /* 0x000fca00078ec0ff */
[----:B------:R-:W-:-:S05]  /*1210*/  IMAD.IADD R11, R11, 0x1, R10 ;  /* 0x000000010b0b7824 */ /* 0x000fca00078e020a */
[----:B------:R-:W-:Y:S01]  /*1220*/  LOP3.LUT R0, R11, R0, RZ, 0xfc, !PT ;  /* 0x000000000b007212 */ /* 0x000fe200078efcff */
[----:B------:R-:W-:Y:S06]  /*1230*/  BRA `(.L_x_30) ;  /* 0x0000000000107947 */ /* 0x000fec0003800000 */
.L_x_29:
[----:B------:R-:W-:-:S04]  /*1240*/  LOP3.LUT R0, R0, 0x80000000, RZ, 0xc0, !PT ;  /* 0x8000000000007812 */ /* 0x000fc800078ec0ff */
[----:B------:R-:W-:Y:S01]  /*1250*/  LOP3.LUT R0, R0, 0x7f800000, RZ, 0xfc, !PT ;  /* 0x7f80000000007812 */ /* 0x000fe200078efcff */
[----:B------:R-:W-:Y:S06]  /*1260*/  BRA `(.L_x_30) ;  /* 0x0000000000047947 */ /* 0x000fec0003800000 */
.L_x_28:
[----:B------:R-:W-:-:S07]  /*1270*/  IMAD R0, R9, 0x800000, R0 ;  /* 0x0080000009007824 */ /* 0x000fce00078e0200 */
.L_x_30:
[----:B------:R-:W-:Y:S05]  /*1280*/  BSYNC.RECONVERGENT B2 ;  /* 0x0000000000027941 */ /* 0x000fea0003800200 */
.L_x_27:
[----:B------:R-:W-:Y:S05]  /*1290*/  BRA `(.L_x_31) ;  /* 0x0000000000207947 */ /* 0x000fea0003800000 */
.L_x_26:
[----:B------:R-:W-:-:S04]  /*12a0*/  LOP3.LUT R0, R9, 0x80000000, R0, 0x48, !PT ;  /* 0x8000000009007812 */ /* 0x000fc800078e4800 */
[----:B------:R-:W-:Y:S01]  /*12b0*/  LOP3.LUT R0, R0, 0x7f800000, RZ, 0xfc, !PT ;  /* 0x7f80000000007812 */ /* 0x000fe200078efcff */
[----:B------:R-:W-:Y:S06]  /*12c0*/  BRA `(.L_x_31) ;  /* 0x0000000000147947 */ /* 0x000fec0003800000 */
.L_x_25:
[----:B------:R-:W-:Y:S01]  /*12d0*/  LOP3.LUT R0, R9, 0x80000000, R0, 0x48, !PT ;  /* 0x8000000009007812 */ /* 0x000fe200078e4800 */
[----:B------:R-:W-:Y:S06]  /*12e0*/  BRA `(.L_x_31) ;  /* 0x00000000000c7947 */ /* 0x000fec0003800000 */
.L_x_24:
[----:B------:R-:W0:Y:S01]  /*12f0*/  MUFU.RSQ R0, -QNAN ;  /* 0xffc0000000007908 */ /* 0x000e220000001400 */
[----:B------:R-:W-:Y:S05]  /*1300*/  BRA `(.L_x_31) ;  /* 0x0000000000047947 */ /* 0x000fea0003800000 */
.L_x_23:
[----:B------:R-:W-:-:S07]  /*1310*/  FADD.FTZ R0, R0, 5 ;  /* 0x40a0000000007421 */ /* 0x000fce0000010000 */
.L_x_31:
[----:B------:R-:W-:Y:S05]  /*1320*/  BSYNC.RECONVERGENT B0 ;  /* 0x0000000000007941 */ /* 0x000fea0003800200 */
.L_x_20:
[----:B------:R-:W-:-:S04]  /*1330*/  IMAD.MOV.U32 R9, RZ, RZ, 0x0 ;  /* 0x00000000ff097424 */ /* 0x000fc800078e00ff */
[----:B0-----:R-:W-:Y:S05]  /*1340*/  RET.REL.NODEC R8 `(_Z13StencilKernel6Matrix4dim3ii) ;  /* 0xffffffec082c7950 */ /* 0x001fea0003c3ffff */
.L_x_32:
[----:B------:R-:W-:-:S00]  /*1350*/  BRA `(.L_x_32) ;  /* 0xfffffffc00fc7947 */ /* 0x000fc0000383ffff */
[----:B------:R-:W-:-:S00]  /*1360*/  NOP ;  /* 0x0000000000007918 */ /* 0x000fc00000000000 */
        /* <DEDUP_REMOVED lines=9> */
.L_x_33:


//--------------------- .nv.shared._Z13StencilKernel6Matrix4dim3ii --------------------------
	.section	.nv.shared._Z13StencilKernel6Matrix4dim3ii,"aw",@nobits
	.sectionflags	@""
	.align	4
.nv.shared._Z13StencilKernel6Matrix4dim3ii:
	.zero		2048


//--------------------- .nv.shared.reserved.0     --------------------------
	.section	.nv.shared.reserved.0,"aw",@nobits
	.weak		__nv_reservedSMEM_offset_0_alias
	.size		__nv_reservedSMEM_offset_0_alias, 0, 64
	.other		__nv_reservedSMEM_offset_0_alias,@"STO_CUDA_RESERVED_SHARED STV_DEFAULT"
__nv_reservedSMEM_offset_0_alias:
	.zero		0
	.zero		64


//--------------------- .nv.constant0._Z13StencilKernel6Matrix4dim3ii --------------------------
	.section	.nv.constant0._Z13StencilKernel6Matrix4dim3ii,"a",@progbits
	.sectionflags	@""
	.align	4
.nv.constant0._Z13StencilKernel6Matrix4dim3ii:
	.zero		940


//--------------------- SYMBOLS --------------------------

	.type		.nv.reservedSmem.offset0,@object
	.size		.nv.reservedSmem.offset0,0x4
	.type		.nv.reservedSmem.cap,@object
	.size		.nv.reservedSmem.cap,0x4
